//
// Generated by NVIDIA NVVM Compiler
//
// Compiler Build ID: CL-36424714
// Cuda compilation tools, release 13.0, V13.0.88
// Based on NVVM 20.0.0
//

.version 9.0
.target sm_100
.address_size 64

	// .globl	_Z23Kogge_Stone_scan_kernelPfS_j
// _ZZ23Kogge_Stone_scan_kernelPfS_jE2XY has been demoted
// _ZZ37Kogge_Stone_scan_double_buffer_kernelPfS_jE3XY1 has been demoted
// _ZZ37Kogge_Stone_scan_double_buffer_kernelPfS_jE3XY2 has been demoted
// _ZZ47Kogge_Stone_exclusive_scan_double_buffer_kernelPfS_jE3XY1 has been demoted
// _ZZ47Kogge_Stone_exclusive_scan_double_buffer_kernelPfS_jE3XY2 has been demoted
// _ZZ28segmented_scan_phase1_kernelPfS_S_jE2XY has been demoted

.visible .entry _Z23Kogge_Stone_scan_kernelPfS_j(
	.param .u64 .ptr .align 1 _Z23Kogge_Stone_scan_kernelPfS_j_param_0,
	.param .u64 .ptr .align 1 _Z23Kogge_Stone_scan_kernelPfS_j_param_1,
	.param .u32 _Z23Kogge_Stone_scan_kernelPfS_j_param_2
)
{
	.reg .pred 	%p<7>;
	.reg .b32 	%r<18>;
	.reg .b32 	%f<11>;
	.reg .b64 	%rd<9>;
	// demoted variable
	.shared .align 4 .b8 _ZZ23Kogge_Stone_scan_kernelPfS_jE2XY[128];
	ld.param.u64 	%rd1, [_Z23Kogge_Stone_scan_kernelPfS_j_param_0];
	ld.param.u64 	%rd2, [_Z23Kogge_Stone_scan_kernelPfS_j_param_1];
	ld.param.u32 	%r7, [_Z23Kogge_Stone_scan_kernelPfS_j_param_2];
	mov.u32 	%r8, %ctaid.x;
	mov.u32 	%r1, %ntid.x;
	mov.u32 	%r2, %tid.x;
	mad.lo.s32 	%r3, %r8, %r1, %r2;
	setp.ge.u32 	%p1, %r3, %r7;
	shl.b32 	%r9, %r2, 2;
	mov.u32 	%r10, _ZZ23Kogge_Stone_scan_kernelPfS_jE2XY;
	add.s32 	%r4, %r10, %r9;
	@%p1 bra 	$L__BB0_2;
	cvta.to.global.u64 	%rd3, %rd1;
	mul.wide.u32 	%rd4, %r3, 4;
	add.s64 	%rd5, %rd3, %rd4;
	ld.global.f32 	%f4, [%rd5];
	st.shared.f32 	[%r4], %f4;
	bra.uni 	$L__BB0_3;
$L__BB0_2:
	mov.b32 	%r11, 0;
	st.shared.u32 	[%r4], %r11;
$L__BB0_3:
	setp.lt.u32 	%p2, %r1, 2;
	@%p2 bra 	$L__BB0_10;
	mov.b32 	%r17, 1;
$L__BB0_5:
	bar.sync 	0;
	setp.lt.u32 	%p3, %r2, %r17;
	@%p3 bra 	$L__BB0_7;
	ld.shared.f32 	%f6, [%r4];
	sub.s32 	%r13, %r2, %r17;
	shl.b32 	%r14, %r13, 2;
	add.s32 	%r16, %r10, %r14;
	ld.shared.f32 	%f7, [%r16];
	add.f32 	%f10, %f6, %f7;
$L__BB0_7:
	setp.lt.u32 	%p4, %r2, %r17;
	bar.sync 	0;
	@%p4 bra 	$L__BB0_9;
	st.shared.f32 	[%r4], %f10;
$L__BB0_9:
	shl.b32 	%r17, %r17, 1;
	setp.lt.u32 	%p5, %r17, %r1;
	@%p5 bra 	$L__BB0_5;
$L__BB0_10:
	setp.ge.u32 	%p6, %r3, %r7;
	@%p6 bra 	$L__BB0_12;
	ld.shared.f32 	%f8, [%r4];
	cvta.to.global.u64 	%rd6, %rd2;
	mul.wide.u32 	%rd7, %r3, 4;
	add.s64 	%rd8, %rd6, %rd7;
	st.global.f32 	[%rd8], %f8;
$L__BB0_12:
	ret;

}
	// .globl	_Z37Kogge_Stone_scan_double_buffer_kernelPfS_j
.visible .entry _Z37Kogge_Stone_scan_double_buffer_kernelPfS_j(
	.param .u64 .ptr .align 1 _Z37Kogge_Stone_scan_double_buffer_kernelPfS_j_param_0,
	.param .u64 .ptr .align 1 _Z37Kogge_Stone_scan_double_buffer_kernelPfS_j_param_1,
	.param .u32 _Z37Kogge_Stone_scan_double_buffer_kernelPfS_j_param_2
)
{
	.reg .pred 	%p<14>;
	.reg .b32 	%r<33>;
	.reg .b32 	%f<11>;
	.reg .b64 	%rd<11>;
	// demoted variable
	.shared .align 4 .b8 _ZZ37Kogge_Stone_scan_double_buffer_kernelPfS_jE3XY1[128];
	// demoted variable
	.shared .align 4 .b8 _ZZ37Kogge_Stone_scan_double_buffer_kernelPfS_jE3XY2[128];
	ld.param.u64 	%rd2, [_Z37Kogge_Stone_scan_double_buffer_kernelPfS_j_param_0];
	ld.param.u64 	%rd3, [_Z37Kogge_Stone_scan_double_buffer_kernelPfS_j_param_1];
	ld.param.u32 	%r11, [_Z37Kogge_Stone_scan_double_buffer_kernelPfS_j_param_2];
	cvta.to.global.u64 	%rd1, %rd3;
	mov.u32 	%r12, %ctaid.x;
	mov.u32 	%r1, %ntid.x;
	mov.u32 	%r2, %tid.x;
	mad.lo.s32 	%r3, %r12, %r1, %r2;
	setp.ge.u32 	%p3, %r3, %r11;
	shl.b32 	%r13, %r2, 2;
	mov.u32 	%r14, _ZZ37Kogge_Stone_scan_double_buffer_kernelPfS_jE3XY1;
	add.s32 	%r4, %r14, %r13;
	@%p3 bra 	$L__BB1_2;
	cvta.to.global.u64 	%rd4, %rd2;
	mul.wide.u32 	%rd5, %r3, 4;
	add.s64 	%rd6, %rd4, %rd5;
	ld.global.f32 	%f1, [%rd6];
	st.shared.f32 	[%r4], %f1;
	bra.uni 	$L__BB1_3;
$L__BB1_2:
	mov.b32 	%r15, 0;
	st.shared.u32 	[%r4], %r15;
$L__BB1_3:
	setp.ne.s32 	%p4, %r2, 0;
	@%p4 bra 	$L__BB1_5;
	ld.shared.f32 	%f2, [_ZZ37Kogge_Stone_scan_double_buffer_kernelPfS_jE3XY1];
	st.shared.f32 	[_ZZ37Kogge_Stone_scan_double_buffer_kernelPfS_jE3XY2], %f2;
$L__BB1_5:
	setp.lt.u32 	%p6, %r1, 2;
	mov.u32 	%r17, _ZZ37Kogge_Stone_scan_double_buffer_kernelPfS_jE3XY2;
	add.s32 	%r5, %r17, %r13;
	mov.pred 	%p13, -1;
	@%p6 bra 	$L__BB1_14;
	mov.b32 	%r32, 0;
	mov.b32 	%r30, 1;
$L__BB1_7:
	bar.sync 	0;
	setp.lt.u32 	%p7, %r2, %r30;
	@%p7 bra 	$L__BB1_12;
	and.b32  	%r20, %r32, 1;
	setp.eq.b32 	%p8, %r20, 1;
	@%p8 bra 	$L__BB1_10;
	ld.shared.f32 	%f6, [%r4];
	sub.s32 	%r25, %r2, %r30;
	shl.b32 	%r26, %r25, 2;
	add.s32 	%r28, %r14, %r26;
	ld.shared.f32 	%f7, [%r28];
	add.f32 	%f8, %f6, %f7;
	st.shared.f32 	[%r5], %f8;
	bra.uni 	$L__BB1_11;
$L__BB1_10:
	ld.shared.f32 	%f3, [%r5];
	sub.s32 	%r21, %r2, %r30;
	shl.b32 	%r22, %r21, 2;
	add.s32 	%r24, %r17, %r22;
	ld.shared.f32 	%f4, [%r24];
	add.f32 	%f5, %f3, %f4;
	st.shared.f32 	[%r4], %f5;
$L__BB1_11:
	add.s32 	%r32, %r32, 1;
$L__BB1_12:
	shl.b32 	%r30, %r30, 1;
	setp.lt.u32 	%p9, %r30, %r1;
	@%p9 bra 	$L__BB1_7;
	and.b32  	%r29, %r32, 1;
	setp.eq.b32 	%p10, %r29, 1;
	not.pred 	%p13, %p10;
$L__BB1_14:
	setp.ge.u32 	%p11, %r3, %r11;
	@%p11 bra 	$L__BB1_18;
	not.pred 	%p12, %p13;
	@%p12 bra 	$L__BB1_17;
	ld.shared.f32 	%f10, [%r4];
	mul.wide.u32 	%rd9, %r3, 4;
	add.s64 	%rd10, %rd1, %rd9;
	st.global.f32 	[%rd10], %f10;
	bra.uni 	$L__BB1_18;
$L__BB1_17:
	ld.shared.f32 	%f9, [%r5];
	mul.wide.u32 	%rd7, %r3, 4;
	add.s64 	%rd8, %rd1, %rd7;
	st.global.f32 	[%rd8], %f9;
$L__BB1_18:
	ret;

}
	// .globl	_Z47Kogge_Stone_exclusive_scan_double_buffer_kernelPfS_j
.visible .entry _Z47Kogge_Stone_exclusive_scan_double_buffer_kernelPfS_j(
	.param .u64 .ptr .align 1 _Z47Kogge_Stone_exclusive_scan_double_buffer_kernelPfS_j_param_0,
	.param .u64 .ptr .align 1 _Z47Kogge_Stone_exclusive_scan_double_buffer_kernelPfS_j_param_1,
	.param .u32 _Z47Kogge_Stone_exclusive_scan_double_buffer_kernelPfS_j_param_2
)
{
	.reg .pred 	%p<16>;
	.reg .b32 	%r<34>;
	.reg .b32 	%f<11>;
	.reg .b64 	%rd<11>;
	// demoted variable
	.shared .align 4 .b8 _ZZ47Kogge_Stone_exclusive_scan_double_buffer_kernelPfS_jE3XY1[128];
	// demoted variable
	.shared .align 4 .b8 _ZZ47Kogge_Stone_exclusive_scan_double_buffer_kernelPfS_jE3XY2[128];
	ld.param.u64 	%rd2, [_Z47Kogge_Stone_exclusive_scan_double_buffer_kernelPfS_j_param_0];
	ld.param.u64 	%rd3, [_Z47Kogge_Stone_exclusive_scan_double_buffer_kernelPfS_j_param_1];
	ld.param.u32 	%r11, [_Z47Kogge_Stone_exclusive_scan_double_buffer_kernelPfS_j_param_2];
	cvta.to.global.u64 	%rd1, %rd3;
	mov.u32 	%r12, %ctaid.x;
	mov.u32 	%r1, %ntid.x;
	mov.u32 	%r2, %tid.x;
	mad.lo.s32 	%r3, %r12, %r1, %r2;
	setp.ge.u32 	%p3, %r3, %r11;
	setp.eq.s32 	%p4, %r2, 0;
	shl.b32 	%r13, %r2, 2;
	mov.u32 	%r14, _ZZ47Kogge_Stone_exclusive_scan_double_buffer_kernelPfS_jE3XY1;
	add.s32 	%r4, %r14, %r13;
	or.pred  	%p5, %p4, %p3;
	@%p5 bra 	$L__BB2_2;
	cvta.to.global.u64 	%rd4, %rd2;
	add.s32 	%r16, %r3, -1;
	mul.wide.u32 	%rd5, %r16, 4;
	add.s64 	%rd6, %rd4, %rd5;
	ld.global.f32 	%f2, [%rd6];
	st.shared.f32 	[%r4], %f2;
	bra.uni 	$L__BB2_4;
$L__BB2_2:
	mov.b32 	%r15, 0;
	st.shared.u32 	[%r4], %r15;
	setp.ne.s32 	%p6, %r2, 0;
	@%p6 bra 	$L__BB2_4;
	ld.shared.f32 	%f1, [_ZZ47Kogge_Stone_exclusive_scan_double_buffer_kernelPfS_jE3XY1];
	st.shared.f32 	[_ZZ47Kogge_Stone_exclusive_scan_double_buffer_kernelPfS_jE3XY2], %f1;
$L__BB2_4:
	setp.lt.u32 	%p8, %r1, 2;
	mov.u32 	%r18, _ZZ47Kogge_Stone_exclusive_scan_double_buffer_kernelPfS_jE3XY2;
	add.s32 	%r5, %r18, %r13;
	mov.pred 	%p15, -1;
	@%p8 bra 	$L__BB2_13;
	mov.b32 	%r33, 0;
	mov.b32 	%r31, 1;
$L__BB2_6:
	bar.sync 	0;
	setp.lt.u32 	%p9, %r2, %r31;
	@%p9 bra 	$L__BB2_11;
	and.b32  	%r21, %r33, 1;
	setp.eq.b32 	%p10, %r21, 1;
	@%p10 bra 	$L__BB2_9;
	ld.shared.f32 	%f6, [%r4];
	sub.s32 	%r26, %r2, %r31;
	shl.b32 	%r27, %r26, 2;
	add.s32 	%r29, %r14, %r27;
	ld.shared.f32 	%f7, [%r29];
	add.f32 	%f8, %f6, %f7;
	st.shared.f32 	[%r5], %f8;
	bra.uni 	$L__BB2_10;
$L__BB2_9:
	ld.shared.f32 	%f3, [%r5];
	sub.s32 	%r22, %r2, %r31;
	shl.b32 	%r23, %r22, 2;
	add.s32 	%r25, %r18, %r23;
	ld.shared.f32 	%f4, [%r25];
	add.f32 	%f5, %f3, %f4;
	st.shared.f32 	[%r4], %f5;
$L__BB2_10:
	add.s32 	%r33, %r33, 1;
$L__BB2_11:
	shl.b32 	%r31, %r31, 1;
	setp.lt.u32 	%p11, %r31, %r1;
	@%p11 bra 	$L__BB2_6;
	and.b32  	%r30, %r33, 1;
	setp.eq.b32 	%p12, %r30, 1;
	not.pred 	%p15, %p12;
$L__BB2_13:
	setp.ge.u32 	%p13, %r3, %r11;
	@%p13 bra 	$L__BB2_17;
	not.pred 	%p14, %p15;
	@%p14 bra 	$L__BB2_16;
	ld.shared.f32 	%f10, [%r4];
	mul.wide.u32 	%rd9, %r3, 4;
	add.s64 	%rd10, %rd1, %rd9;
	st.global.f32 	[%rd10], %f10;
	bra.uni 	$L__BB2_17;
$L__BB2_16:
	ld.shared.f32 	%f9, [%r5];
	mul.wide.u32 	%rd7, %r3, 4;
	add.s64 	%rd8, %rd1, %rd7;
	st.global.f32 	[%rd8], %f9;
$L__BB2_17:
	ret;

}
	// .globl	_Z28segmented_scan_phase1_kernelPfS_S_j
.visible .entry _Z28segmented_scan_phase1_kernelPfS_S_j(
	.param .u64 .ptr .align 1 _Z28segmented_scan_phase1_kernelPfS_S_j_param_0,
	.param .u64 .ptr .align 1 _Z28segmented_scan_phase1_kernelPfS_S_j_param_1,
	.param .u64 .ptr .align 1 _Z28segmented_scan_phase1_kernelPfS_S_j_param_2,
	.param .u32 _Z28segmented_scan_phase1_kernelPfS_S_j_param_3
)
{
	.reg .pred 	%p<10>;
	.reg .b32 	%r<20>;
	.reg .b32 	%f<11>;
	.reg .b64 	%rd<13>;
	// demoted variable
	.shared .align 4 .b8 _ZZ28segmented_scan_phase1_kernelPfS_S_jE2XY[128];
	ld.param.u64 	%rd1, [_Z28segmented_scan_phase1_kernelPfS_S_j_param_0];
	ld.param.u64 	%rd2, [_Z28segmented_scan_phase1_kernelPfS_S_j_param_1];
	ld.param.u64 	%rd3, [_Z28segmented_scan_phase1_kernelPfS_S_j_param_2];
	ld.param.u32 	%r8, [_Z28segmented_scan_phase1_kernelPfS_S_j_param_3];
	mov.u32 	%r1, %ctaid.x;
	mov.u32 	%r2, %ntid.x;
	mov.u32 	%r3, %tid.x;
	mad.lo.s32 	%r4, %r1, %r2, %r3;
	setp.ge.u32 	%p1, %r4, %r8;
	shl.b32 	%r9, %r3, 2;
	mov.u32 	%r10, _ZZ28segmented_scan_phase1_kernelPfS_S_jE2XY;
	add.s32 	%r5, %r10, %r9;
	@%p1 bra 	$L__BB3_2;
	cvta.to.global.u64 	%rd4, %rd1;
	mul.wide.u32 	%rd5, %r4, 4;
	add.s64 	%rd6, %rd4, %rd5;
	ld.global.f32 	%f5, [%rd6];
	st.shared.f32 	[%r5], %f5;
	bra.uni 	$L__BB3_3;
$L__BB3_2:
	mov.b32 	%r11, 0;
	st.shared.u32 	[%r5], %r11;
$L__BB3_3:
	setp.lt.u32 	%p2, %r2, 2;
	@%p2 bra 	$L__BB3_10;
	mov.b32 	%r19, 1;
$L__BB3_5:
	bar.sync 	0;
	setp.lt.u32 	%p3, %r3, %r19;
	@%p3 bra 	$L__BB3_7;
	ld.shared.f32 	%f7, [%r5];
	sub.s32 	%r13, %r3, %r19;
	shl.b32 	%r14, %r13, 2;
	add.s32 	%r16, %r10, %r14;
	ld.shared.f32 	%f8, [%r16];
	add.f32 	%f10, %f7, %f8;
$L__BB3_7:
	setp.lt.u32 	%p4, %r3, %r19;
	bar.sync 	0;
	@%p4 bra 	$L__BB3_9;
	st.shared.f32 	[%r5], %f10;
$L__BB3_9:
	shl.b32 	%r19, %r19, 1;
	setp.lt.u32 	%p5, %r19, %r2;
	@%p5 bra 	$L__BB3_5;
$L__BB3_10:
	setp.ge.u32 	%p6, %r4, %r8;
	@%p6 bra 	$L__BB3_13;
	ld.shared.f32 	%f4, [%r5];
	cvta.to.global.u64 	%rd7, %rd2;
	mul.wide.u32 	%rd8, %r4, 4;
	add.s64 	%rd9, %rd7, %rd8;
	st.global.f32 	[%rd9], %f4;
	add.s32 	%r17, %r2, -1;
	setp.ne.s32 	%p7, %r3, %r17;
	add.s32 	%r18, %r8, -1;
	setp.ne.s32 	%p8, %r4, %r18;
	and.pred  	%p9, %p7, %p8;
	@%p9 bra 	$L__BB3_13;
	cvta.to.global.u64 	%rd10, %rd3;
	mul.wide.u32 	%rd11, %r1, 4;
	add.s64 	%rd12, %rd10, %rd11;
	st.global.f32 	[%rd12], %f4;
$L__BB3_13:
	ret;

}
	// .globl	_Z28segmented_scan_phase3_kernelPfS_
.visible .entry _Z28segmented_scan_phase3_kernelPfS_(
	.param .u64 .ptr .align 1 _Z28segmented_scan_phase3_kernelPfS__param_0,
	.param .u64 .ptr .align 1 _Z28segmented_scan_phase3_kernelPfS__param_1
)
{
	.reg .b32 	%r<6>;
	.reg .b32 	%f<4>;
	.reg .b64 	%rd<9>;

	ld.param.u64 	%rd1, [_Z28segmented_scan_phase3_kernelPfS__param_0];
	ld.param.u64 	%rd2, [_Z28segmented_scan_phase3_kernelPfS__param_1];
	cvta.to.global.u64 	%rd3, %rd1;
	cvta.to.global.u64 	%rd4, %rd2;
	mov.u32 	%r1, %ctaid.x;
	mul.wide.u32 	%rd5, %r1, 4;
	add.s64 	%rd6, %rd4, %rd5;
	ld.global.f32 	%f1, [%rd6];
	mov.u32 	%r2, %ntid.x;
	mad.lo.s32 	%r3, %r2, %r1, %r2;
	mov.u32 	%r4, %tid.x;
	add.s32 	%r5, %r3, %r4;
	mul.wide.u32 	%rd7, %r5, 4;
	add.s64 	%rd8, %rd3, %rd7;
	ld.global.f32 	%f2, [%rd8];
	add.f32 	%f3, %f1, %f2;
	st.global.f32 	[%rd8], %f3;
	ret;

}


// ===== COMPILED SASS (sm_100) =====

	.target	sm_100

	.elftype	@"ET_EXEC"


//--------------------- .note.nv.tkinfo           --------------------------
	.section	.note.nv.tkinfo,"",@"SHT_NOTE"
	.sectionflags	@"SHF_NOTE_NV_TKINFO"
	.tkinfo
        /*0018*/ 	.word	0x00000002
        /*0030*/ 	.string	""
        /*0030*/ 	.string	"ptxas"
        /*0030*/ 	.string	"Cuda compilation tools, release 13.0, V13.0.88"
        /*0030*/ 	.string	"Build cuda_13.0.r13.0/compiler.36424714_0"
        /*0030*/ 	.string	"-arch sm_100 -m 64 "



//--------------------- .note.nv.cuinfo           --------------------------
	.section	.note.nv.cuinfo,"",@"SHT_NOTE"
	.sectionflags	@"SHF_NOTE_NV_CUINFO"
        /*0018*/ 	.short	0x0002
        /*001a*/ 	.short	0x0064
        /*001c*/ 	.short	0x0082
	.zero		2


//--------------------- .nv.info                  --------------------------
	.section	.nv.info,"",@"SHT_CUDA_INFO"
	.align	4


	//----- nvinfo : EIATTR_REGCOUNT
	.align		4
        /*0000*/ 	.byte	0x04, 0x2f
        /*0002*/ 	.short	(.L_1 - .L_0)
	.align		4
.L_0:
        /*0004*/ 	.word	index@(_Z23Kogge_Stone_scan_kernelPfS_j)
        /*0008*/ 	.word	0x0000000c


	//----- nvinfo : EIATTR_FRAME_SIZE
	.align		4
.L_1:
        /*000c*/ 	.byte	0x04, 0x11
        /*000e*/ 	.short	(.L_3 - .L_2)
	.align		4
.L_2:
        /*0010*/ 	.word	index@(_Z23Kogge_Stone_scan_kernelPfS_j)
        /*0014*/ 	.word	0x00000000


	//----- nvinfo : EIATTR_REGCOUNT
	.align		4
.L_3:
        /*0018*/ 	.byte	0x04, 0x2f
        /*001a*/ 	.short	(.L_5 - .L_4)
	.align		4
.L_4:
        /*001c*/ 	.word	index@(_Z37Kogge_Stone_scan_double_buffer_kernelPfS_j)
        /*0020*/ 	.word	0x0000000e


	//----- nvinfo : EIATTR_FRAME_SIZE
	.align		4
.L_5:
        /*0024*/ 	.byte	0x04, 0x11
        /*0026*/ 	.short	(.L_7 - .L_6)
	.align		4
.L_6:
        /*0028*/ 	.word	index@(_Z37Kogge_Stone_scan_double_buffer_kernelPfS_j)
        /*002c*/ 	.word	0x00000000


	//----- nvinfo : EIATTR_REGCOUNT
	.align		4
.L_7:
        /*0030*/ 	.byte	0x04, 0x2f
        /*0032*/ 	.short	(.L_9 - .L_8)
	.align		4
.L_8:
        /*0034*/ 	.word	index@(_Z47Kogge_Stone_exclusive_scan_double_buffer_kernelPfS_j)
        /*0038*/ 	.word	0x0000000d


	//----- nvinfo : EIATTR_FRAME_SIZE
	.align		4
.L_9:
        /*003c*/ 	.byte	0x04, 0x11
        /*003e*/ 	.short	(.L_11 - .L_10)
	.align		4
.L_10:
        /*0040*/ 	.word	index@(_Z47Kogge_Stone_exclusive_scan_double_buffer_kernelPfS_j)
        /*0044*/ 	.word	0x00000000


	//----- nvinfo : EIATTR_REGCOUNT
	.align		4
.L_11:
        /*0048*/ 	.byte	0x04, 0x2f
        /*004a*/ 	.short	(.L_13 - .L_12)
	.align		4
.L_12:
        /*004c*/ 	.word	index@(_Z28segmented_scan_phase1_kernelPfS_S_j)
        /*0050*/ 	.word	0x0000000c


	//----- nvinfo : EIATTR_FRAME_SIZE
	.align		4
.L_13:
        /*0054*/ 	.byte	0x04, 0x11
        /*0056*/ 	.short	(.L_15 - .L_14)
	.align		4
.L_14:
        /*0058*/ 	.word	index@(_Z28segmented_scan_phase1_kernelPfS_S_j)
        /*005c*/ 	.word	0x00000000


	//----- nvinfo : EIATTR_REGCOUNT
	.align		4
.L_15:
        /*0060*/ 	.byte	0x04, 0x2f
        /*0062*/ 	.short	(.L_17 - .L_16)
	.align		4
.L_16:
        /*0064*/ 	.word	index@(_Z28segmented_scan_phase3_kernelPfS_)
        /*0068*/ 	.word	0x0000000c


	//----- nvinfo : EIATTR_FRAME_SIZE
	.align		4
.L_17:
        /*006c*/ 	.byte	0x04, 0x11
        /*006e*/ 	.short	(.L_19 - .L_18)
	.align		4
.L_18:
        /*0070*/ 	.word	index@(_Z28segmented_scan_phase3_kernelPfS_)
        /*0074*/ 	.word	0x00000000


	//----- nvinfo : EIATTR_MIN_STACK_SIZE
	.align		4
.L_19:
        /*0078*/ 	.byte	0x04, 0x12
        /*007a*/ 	.short	(.L_21 - .L_20)
	.align		4
.L_20:
        /*007c*/ 	.word	index@(_Z28segmented_scan_phase3_kernelPfS_)
        /*0080*/ 	.word	0x00000000


	//----- nvinfo : EIATTR_MIN_STACK_SIZE
	.align		4
.L_21:
        /*0084*/ 	.byte	0x04, 0x12
        /*0086*/ 	.short	(.L_23 - .L_22)
	.align		4
.L_22:
        /*0088*/ 	.word	index@(_Z28segmented_scan_phase1_kernelPfS_S_j)
        /*008c*/ 	.word	0x00000000


	//----- nvinfo : EIATTR_MIN_STACK_SIZE
	.align		4
.L_23:
        /*0090*/ 	.byte	0x04, 0x12
        /*0092*/ 	.short	(.L_25 - .L_24)
	.align		4
.L_24:
        /*0094*/ 	.word	index@(_Z47Kogge_Stone_exclusive_scan_double_buffer_kernelPfS_j)
        /*0098*/ 	.word	0x00000000


	//----- nvinfo : EIATTR_MIN_STACK_SIZE
	.align		4
.L_25:
        /*009c*/ 	.byte	0x04, 0x12
        /*009e*/ 	.short	(.L_27 - .L_26)
	.align		4
.L_26:
        /*00a0*/ 	.word	index@(_Z37Kogge_Stone_scan_double_buffer_kernelPfS_j)
        /*00a4*/ 	.word	0x00000000


	//----- nvinfo : EIATTR_MIN_STACK_SIZE
	.align		4
.L_27:
        /*00a8*/ 	.byte	0x04, 0x12
        /*00aa*/ 	.short	(.L_29 - .L_28)
	.align		4
.L_28:
        /*00ac*/ 	.word	index@(_Z23Kogge_Stone_scan_kernelPfS_j)
        /*00b0*/ 	.word	0x00000000
.L_29:


//--------------------- .nv.compat                --------------------------
	.section	.nv.compat,"",@"SHT_CUDA_COMPAT_INFO"
	.align	4
        /*0000*/ 	.byte	0x02, 0x09, 0x00, 0x00, 0x02, 0x02, 0x01, 0x00, 0x02, 0x05, 0x05, 0x00, 0x03, 0x07, 0x01, 0x01
        /*0010*/ 	.byte	0x02, 0x03, 0x00, 0x00, 0x02, 0x06, 0x01, 0x00, 0x04, 0x0b, 0x08, 0x00, 0x09, 0x00, 0x00, 0x00
        /*0020*/ 	.byte	0x00, 0x00, 0x00, 0x00


//--------------------- .nv.info._Z28segmented_scan_phase3_kernelPfS_ --------------------------
	.section	.nv.info._Z28segmented_scan_phase3_kernelPfS_,"",@"SHT_CUDA_INFO"
	.sectionflags	@""
	.align	4


	//----- nvinfo : EIATTR_CUDA_API_VERSION
	.align		4
        /*0000*/ 	.byte	0x04, 0x37
        /*0002*/ 	.short	(.L_31 - .L_30)
.L_30:
        /*0004*/ 	.word	0x00000082


	//----- nvinfo : EIATTR_KPARAM_INFO
	.align		4
.L_31:
        /*0008*/ 	.byte	0x04, 0x17
        /*000a*/ 	.short	(.L_33 - .L_32)
.L_32:
        /*000c*/ 	.word	0x00000000
        /*0010*/ 	.short	0x0001
        /*0012*/ 	.short	0x0008
        /*0014*/ 	.byte	0x00, 0xf5, 0x21, 0x00


	//----- nvinfo : EIATTR_KPARAM_INFO
	.align		4
.L_33:
        /*0018*/ 	.byte	0x04, 0x17
        /*001a*/ 	.short	(.L_35 - .L_34)
.L_34:
        /*001c*/ 	.word	0x00000000
        /*0020*/ 	.short	0x0000
        /*0022*/ 	.short	0x0000
        /*0024*/ 	.byte	0x00, 0xf5, 0x21, 0x00


	//----- nvinfo : EIATTR_SPARSE_MMA_MASK
	.align		4
.L_35:
        /*0028*/ 	.byte	0x03, 0x50
        /*002a*/ 	.short	0x0000


	//----- nvinfo : EIATTR_MAXREG_COUNT
	.align		4
        /*002c*/ 	.byte	0x03, 0x1b
        /*002e*/ 	.short	0x00ff


	//----- nvinfo : EIATTR_MERCURY_ISA_VERSION
	.align		4
        /*0030*/ 	.byte	0x03, 0x5f
        /*0032*/ 	.short	0x0101


	//----- nvinfo : EIATTR_VRC_CTA_INIT_COUNT
	.align		4
        /*0034*/ 	.byte	0x02, 0x4a
	.zero		1
	.zero		1


	//----- nvinfo : EIATTR_EXIT_INSTR_OFFSETS
	.align		4
        /*0038*/ 	.byte	0x04, 0x1c
        /*003a*/ 	.short	(.L_37 - .L_36)


	//   ....[0]....
.L_36:
        /*003c*/ 	.word	0x000000f0


	//----- nvinfo : EIATTR_CBANK_PARAM_SIZE
	.align		4
.L_37:
        /*0040*/ 	.byte	0x03, 0x19
        /*0042*/ 	.short	0x0010


	//----- nvinfo : EIATTR_PARAM_CBANK
	.align		4
        /*0044*/ 	.byte	0x04, 0x0a
        /*0046*/ 	.short	(.L_39 - .L_38)
	.align		4
.L_38:
        /*0048*/ 	.word	index@(.nv.constant0._Z28segmented_scan_phase3_kernelPfS_)
        /*004c*/ 	.short	0x0380
        /*004e*/ 	.short	0x0010


	//----- nvinfo : EIATTR_SW_WAR
	.align		4
.L_39:
        /*0050*/ 	.byte	0x04, 0x36
        /*0052*/ 	.short	(.L_41 - .L_40)
.L_40:
        /*0054*/ 	.word	0x00000008
.L_41:


//--------------------- .nv.info._Z28segmented_scan_phase1_kernelPfS_S_j --------------------------
	.section	.nv.info._Z28segmented_scan_phase1_kernelPfS_S_j,"",@"SHT_CUDA_INFO"
	.sectionflags	@""
	.align	4


	//----- nvinfo : EIATTR_CUDA_API_VERSION
	.align		4
        /*0000*/ 	.byte	0x04, 0x37
        /*0002*/ 	.short	(.L_43 - .L_42)
.L_42:
        /*0004*/ 	.word	0x00000082


	//----- nvinfo : EIATTR_KPARAM_INFO
	.align		4
.L_43:
        /*0008*/ 	.byte	0x04, 0x17
        /*000a*/ 	.short	(.L_45 - .L_44)
.L_44:
        /*000c*/ 	.word	0x00000000
        /*0010*/ 	.short	0x0003
        /*0012*/ 	.short	0x0018
        /*0014*/ 	.byte	0x00, 0xf0, 0x11, 0x00


	//----- nvinfo : EIATTR_KPARAM_INFO
	.align		4
.L_45:
        /*0018*/ 	.byte	0x04, 0x17
        /*001a*/ 	.short	(.L_47 - .L_46)
.L_46:
        /*001c*/ 	.word	0x00000000
        /*0020*/ 	.short	0x0002
        /*0022*/ 	.short	0x0010
        /*0024*/ 	.byte	0x00, 0xf5, 0x21, 0x00


	//----- nvinfo : EIATTR_KPARAM_INFO
	.align		4
.L_47:
        /*0028*/ 	.byte	0x04, 0x17
        /*002a*/ 	.short	(.L_49 - .L_48)
.L_48:
        /*002c*/ 	.word	0x00000000
        /*0030*/ 	.short	0x0001
        /*0032*/ 	.short	0x0008
        /*0034*/ 	.byte	0x00, 0xf5, 0x21, 0x00


	//----- nvinfo : EIATTR_KPARAM_INFO
	.align		4
.L_49:
        /*0038*/ 	.byte	0x04, 0x17
        /*003a*/ 	.short	(.L_51 - .L_50)
.L_50:
        /*003c*/ 	.word	0x00000000
        /*0040*/ 	.short	0x0000
        /*0042*/ 	.short	0x0000
        /*0044*/ 	.byte	0x00, 0xf5, 0x21, 0x00


	//----- nvinfo : EIATTR_SPARSE_MMA_MASK
	.align		4
.L_51:
        /*0048*/ 	.byte	0x03, 0x50
        /*004a*/ 	.short	0x0000


	//----- nvinfo : EIATTR_MAXREG_COUNT
	.align		4
        /*004c*/ 	.byte	0x03, 0x1b
        /*004e*/ 	.short	0x00ff


	//----- nvinfo : EIATTR_NUM_BARRIERS
	.align		4
        /*0050*/ 	.byte	0x02, 0x4c
        /*0052*/ 	.byte	0x01
	.zero		1


	//----- nvinfo : EIATTR_MERCURY_ISA_VERSION
	.align		4
        /*0054*/ 	.byte	0x03, 0x5f
        /*0056*/ 	.short	0x0101


	//----- nvinfo : EIATTR_VRC_CTA_INIT_COUNT
	.align		4
        /*0058*/ 	.byte	0x02, 0x4a
	.zero		1
	.zero		1


	//----- nvinfo : EIATTR_EXIT_INSTR_OFFSETS
	.align		4
        /*005c*/ 	.byte	0x04, 0x1c
        /*005e*/ 	.short	(.L_53 - .L_52)


	//   ....[0]....
.L_52:
        /*0060*/ 	.word	0x00000220


	//   ....[1]....
        /*0064*/ 	.word	0x000002b0


	//   ....[2]....
        /*0068*/ 	.word	0x000002f0


	//----- nvinfo : EIATTR_CBANK_PARAM_SIZE
	.align		4
.L_53:
        /*006c*/ 	.byte	0x03, 0x19
        /*006e*/ 	.short	0x001c


	//----- nvinfo : EIATTR_PARAM_CBANK
	.align		4
        /*0070*/ 	.byte	0x04, 0x0a
        /*0072*/ 	.short	(.L_55 - .L_54)
	.align		4
.L_54:
        /*0074*/ 	.word	index@(.nv.constant0._Z28segmented_scan_phase1_kernelPfS_S_j)
        /*0078*/ 	.short	0x0380
        /*007a*/ 	.short	0x001c


	//----- nvinfo : EIATTR_SW_WAR
	.align		4
.L_55:
        /*007c*/ 	.byte	0x04, 0x36
        /*007e*/ 	.short	(.L_57 - .L_56)
.L_56:
        /*0080*/ 	.word	0x00000008
.L_57:


//--------------------- .nv.info._Z47Kogge_Stone_exclusive_scan_double_buffer_kernelPfS_j --------------------------
	.section	.nv.info._Z47Kogge_Stone_exclusive_scan_double_buffer_kernelPfS_j,"",@"SHT_CUDA_INFO"
	.sectionflags	@""
	.align	4


	//----- nvinfo : EIATTR_CUDA_API_VERSION
	.align		4
        /*0000*/ 	.byte	0x04, 0x37
        /*0002*/ 	.short	(.L_59 - .L_58)
.L_58:
        /*0004*/ 	.word	0x00000082


	//----- nvinfo : EIATTR_KPARAM_INFO
	.align		4
.L_59:
        /*0008*/ 	.byte	0x04, 0x17
        /*000a*/ 	.short	(.L_61 - .L_60)
.L_60:
        /*000c*/ 	.word	0x00000000
        /*0010*/ 	.short	0x0002
        /*0012*/ 	.short	0x0010
        /*0014*/ 	.byte	0x00, 0xf0, 0x11, 0x00


	//----- nvinfo : EIATTR_KPARAM_INFO
	.align		4
.L_61:
        /*0018*/ 	.byte	0x04, 0x17
        /*001a*/ 	.short	(.L_63 - .L_62)
.L_62:
        /*001c*/ 	.word	0x00000000
        /*0020*/ 	.short	0x0001
        /*0022*/ 	.short	0x0008
        /*0024*/ 	.byte	0x00, 0xf5, 0x21, 0x00


	//----- nvinfo : EIATTR_KPARAM_INFO
	.align		4
.L_63:
        /*0028*/ 	.byte	0x04, 0x17
        /*002a*/ 	.short	(.L_65 - .L_64)
.L_64:
        /*002c*/ 	.word	0x00000000
        /*0030*/ 	.short	0x0000
        /*0032*/ 	.short	0x0000
        /*0034*/ 	.byte	0x00, 0xf5, 0x21, 0x00


	//----- nvinfo : EIATTR_SPARSE_MMA_MASK
	.align		4
.L_65:
        /*0038*/ 	.byte	0x03, 0x50
        /*003a*/ 	.short	0x0000


	//----- nvinfo : EIATTR_MAXREG_COUNT
	.align		4
        /*003c*/ 	.byte	0x03, 0x1b
        /*003e*/ 	.short	0x00ff


	//----- nvinfo : EIATTR_NUM_BARRIERS
	.align		4
        /*0040*/ 	.byte	0x02, 0x4c
        /*0042*/ 	.byte	0x01
	.zero		1


	//----- nvinfo : EIATTR_MERCURY_ISA_VERSION
	.align		4
        /*0044*/ 	.byte	0x03, 0x5f
        /*0046*/ 	.short	0x0101


	//----- nvinfo : EIATTR_VRC_CTA_INIT_COUNT
	.align		4
        /*0048*/ 	.byte	0x02, 0x4a
	.zero		1
	.zero		1


	//----- nvinfo : EIATTR_EXIT_INSTR_OFFSETS
	.align		4
        /*004c*/ 	.byte	0x04, 0x1c
        /*004e*/ 	.short	(.L_67 - .L_66)


	//   ....[0]....
.L_66:
        /*0050*/ 	.word	0x000003b0


	//   ....[1]....
        /*0054*/ 	.word	0x00000400


	//   ....[2]....
        /*0058*/ 	.word	0x00000450


	//----- nvinfo : EIATTR_CRS_STACK_SIZE
	.align		4
.L_67:
        /*005c*/ 	.byte	0x04, 0x1e
        /*005e*/ 	.short	(.L_69 - .L_68)
.L_68:
        /*0060*/ 	.word	0x00000000


	//----- nvinfo : EIATTR_CBANK_PARAM_SIZE
	.align		4
.L_69:
        /*0064*/ 	.byte	0x03, 0x19
        /*0066*/ 	.short	0x0014


	//----- nvinfo : EIATTR_PARAM_CBANK
	.align		4
        /*0068*/ 	.byte	0x04, 0x0a
        /*006a*/ 	.short	(.L_71 - .L_70)
	.align		4
.L_70:
        /*006c*/ 	.word	index@(.nv.constant0._Z47Kogge_Stone_exclusive_scan_double_buffer_kernelPfS_j)
        /*0070*/ 	.short	0x0380
        /*0072*/ 	.short	0x0014


	//----- nvinfo : EIATTR_SW_WAR
	.align		4
.L_71:
        /*0074*/ 	.byte	0x04, 0x36
        /*0076*/ 	.short	(.L_73 - .L_72)
.L_72:
        /*0078*/ 	.word	0x00000008
.L_73:


//--------------------- .nv.info._Z37Kogge_Stone_scan_double_buffer_kernelPfS_j --------------------------
	.section	.nv.info._Z37Kogge_Stone_scan_double_buffer_kernelPfS_j,"",@"SHT_CUDA_INFO"
	.sectionflags	@""
	.align	4


	//----- nvinfo : EIATTR_CUDA_API_VERSION
	.align		4
        /*0000*/ 	.byte	0x04, 0x37
        /*0002*/ 	.short	(.L_75 - .L_74)
.L_74:
        /*0004*/ 	.word	0x00000082


	//----- nvinfo : EIATTR_KPARAM_INFO
	.align		4
.L_75:
        /*0008*/ 	.byte	0x04, 0x17
        /*000a*/ 	.short	(.L_77 - .L_76)
.L_76:
        /*000c*/ 	.word	0x00000000
        /*0010*/ 	.short	0x0002
        /*0012*/ 	.short	0x0010
        /*0014*/ 	.byte	0x00, 0xf0, 0x11, 0x00


	//----- nvinfo : EIATTR_KPARAM_INFO
	.align		4
.L_77:
        /*0018*/ 	.byte	0x04, 0x17
        /*001a*/ 	.short	(.L_79 - .L_78)
.L_78:
        /*001c*/ 	.word	0x00000000
        /*0020*/ 	.short	0x0001
        /*0022*/ 	.short	0x0008
        /*0024*/ 	.byte	0x00, 0xf5, 0x21, 0x00


	//----- nvinfo : EIATTR_KPARAM_INFO
	.align		4
.L_79:
        /*0028*/ 	.byte	0x04, 0x17
        /*002a*/ 	.short	(.L_81 - .L_80)
.L_80:
        /*002c*/ 	.word	0x00000000
        /*0030*/ 	.short	0x0000
        /*0032*/ 	.short	0x0000
        /*0034*/ 	.byte	0x00, 0xf5, 0x21, 0x00


	//----- nvinfo : EIATTR_SPARSE_MMA_MASK
	.align		4
.L_81:
        /*0038*/ 	.byte	0x03, 0x50
        /*003a*/ 	.short	0x0000


	//----- nvinfo : EIATTR_MAXREG_COUNT
	.align		4
        /*003c*/ 	.byte	0x03, 0x1b
        /*003e*/ 	.short	0x00ff


	//----- nvinfo : EIATTR_NUM_BARRIERS
	.align		4
        /*0040*/ 	.byte	0x02, 0x4c
        /*0042*/ 	.byte	0x01
	.zero		1


	//----- nvinfo : EIATTR_MERCURY_ISA_VERSION
	.align		4
        /*0044*/ 	.byte	0x03, 0x5f
        /*0046*/ 	.short	0x0101


	//----- nvinfo : EIATTR_VRC_CTA_INIT_COUNT
	.align		4
        /*0048*/ 	.byte	0x02, 0x4a
	.zero		1
	.zero		1


	//----- nvinfo : EIATTR_EXIT_INSTR_OFFSETS
	.align		4
        /*004c*/ 	.byte	0x04, 0x1c
        /*004e*/ 	.short	(.L_83 - .L_82)


	//   ....[0]....
.L_82:
        /*0050*/ 	.word	0x00000360


	//   ....[1]....
        /*0054*/ 	.word	0x000003b0


	//   ....[2]....
        /*0058*/ 	.word	0x00000400


	//----- nvinfo : EIATTR_CRS_STACK_SIZE
	.align		4
.L_83:
        /*005c*/ 	.byte	0x04, 0x1e
        /*005e*/ 	.short	(.L_85 - .L_84)
.L_84:
        /*0060*/ 	.word	0x00000000


	//----- nvinfo : EIATTR_CBANK_PARAM_SIZE
	.align		4
.L_85:
        /*0064*/ 	.byte	0x03, 0x19
        /*0066*/ 	.short	0x0014


	//----- nvinfo : EIATTR_PARAM_CBANK
	.align		4
        /*0068*/ 	.byte	0x04, 0x0a
        /*006a*/ 	.short	(.L_87 - .L_86)
	.align		4
.L_86:
        /*006c*/ 	.word	index@(.nv.constant0._Z37Kogge_Stone_scan_double_buffer_kernelPfS_j)
        /*0070*/ 	.short	0x0380
        /*0072*/ 	.short	0x0014


	//----- nvinfo : EIATTR_SW_WAR
	.align		4
.L_87:
        /*0074*/ 	.byte	0x04, 0x36
        /*0076*/ 	.short	(.L_89 - .L_88)
.L_88:
        /*0078*/ 	.word	0x00000008
.L_89:


//--------------------- .nv.info._Z23Kogge_Stone_scan_kernelPfS_j --------------------------
	.section	.nv.info._Z23Kogge_Stone_scan_kernelPfS_j,"",@"SHT_CUDA_INFO"
	.sectionflags	@""
	.align	4


	//----- nvinfo : EIATTR_CUDA_API_VERSION
	.align		4
        /*0000*/ 	.byte	0x04, 0x37
        /*0002*/ 	.short	(.L_91 - .L_90)
.L_90:
        /*0004*/ 	.word	0x00000082


	//----- nvinfo : EIATTR_KPARAM_INFO
	.align		4
.L_91:
        /*0008*/ 	.byte	0x04, 0x17
        /*000a*/ 	.short	(.L_93 - .L_92)
.L_92:
        /*000c*/ 	.word	0x00000000
        /*0010*/ 	.short	0x0002
        /*0012*/ 	.short	0x0010
        /*0014*/ 	.byte	0x00, 0xf0, 0x11, 0x00


	//----- nvinfo : EIATTR_KPARAM_INFO
	.align		4
.L_93:
        /*0018*/ 	.byte	0x04, 0x17
        /*001a*/ 	.short	(.L_95 - .L_94)
.L_94:
        /*001c*/ 	.word	0x00000000
        /*0020*/ 	.short	0x0001
        /*0022*/ 	.short	0x0008
        /*0024*/ 	.byte	0x00, 0xf5, 0x21, 0x00


	//----- nvinfo : EIATTR_KPARAM_INFO
	.align		4
.L_95:
        /*0028*/ 	.byte	0x04, 0x17
        /*002a*/ 	.short	(.L_97 - .L_96)
.L_96:
        /*002c*/ 	.word	0x00000000
        /*0030*/ 	.short	0x0000
        /*0032*/ 	.short	0x0000
        /*0034*/ 	.byte	0x00, 0xf5, 0x21, 0x00


	//----- nvinfo : EIATTR_SPARSE_MMA_MASK
	.align		4
.L_97:
        /*0038*/ 	.byte	0x03, 0x50
        /*003a*/ 	.short	0x0000


	//----- nvinfo : EIATTR_MAXREG_COUNT
	.align		4
        /*003c*/ 	.byte	0x03, 0x1b
        /*003e*/ 	.short	0x00ff


	//----- nvinfo : EIATTR_NUM_BARRIERS
	.align		4
        /*0040*/ 	.byte	0x02, 0x4c
        /*0042*/ 	.byte	0x01
	.zero		1


	//----- nvinfo : EIATTR_MERCURY_ISA_VERSION
	.align		4
        /*0044*/ 	.byte	0x03, 0x5f
        /*0046*/ 	.short	0x0101


	//----- nvinfo : EIATTR_VRC_CTA_INIT_COUNT
	.align		4
        /*0048*/ 	.byte	0x02, 0x4a
	.zero		1
	.zero		1


	//----- nvinfo : EIATTR_EXIT_INSTR_OFFSETS
	.align		4
        /*004c*/ 	.byte	0x04, 0x1c
        /*004e*/ 	.short	(.L_99 - .L_98)


	//   ....[0]....
.L_98:
        /*0050*/ 	.word	0x00000220


	//   ....[1]....
        /*0054*/ 	.word	0x00000270


	//----- nvinfo : EIATTR_CBANK_PARAM_SIZE
	.align		4
.L_99:
        /*0058*/ 	.byte	0x03, 0x19
        /*005a*/ 	.short	0x0014


	//----- nvinfo : EIATTR_PARAM_CBANK
	.align		4
        /*005c*/ 	.byte	0x04, 0x0a
        /*005e*/ 	.short	(.L_101 - .L_100)
	.align		4
.L_100:
        /*0060*/ 	.word	index@(.nv.constant0._Z23Kogge_Stone_scan_kernelPfS_j)
        /*0064*/ 	.short	0x0380
        /*0066*/ 	.short	0x0014


	//----- nvinfo : EIATTR_SW_WAR
	.align		4
.L_101:
        /*0068*/ 	.byte	0x04, 0x36
        /*006a*/ 	.short	(.L_103 - .L_102)
.L_102:
        /*006c*/ 	.word	0x00000008
.L_103:


//--------------------- .nv.callgraph             --------------------------
	.section	.nv.callgraph,"",@"SHT_CUDA_CALLGRAPH"
	.align	4
	.sectionentsize	8
	.align		4
        /*0000*/ 	.word	0x00000000
	.align		4
        /*0004*/ 	.word	0xffffffff
	.align		4
        /*0008*/ 	.word	0x00000000
	.align		4
        /*000c*/ 	.word	0xfffffffe
	.align		4
        /*0010*/ 	.word	0x00000000
	.align		4
        /*0014*/ 	.word	0xfffffffd
	.align		4
        /*0018*/ 	.word	0x00000000
	.align		4
        /*001c*/ 	.word	0xfffffffc


//--------------------- .text._Z28segmented_scan_phase3_kernelPfS_ --------------------------
	.section	.text._Z28segmented_scan_phase3_kernelPfS_,"ax",@progbits
	.align	128
        .global         _Z28segmented_scan_phase3_kernelPfS_
        .type           _Z28segmented_scan_phase3_kernelPfS_,@function
        .size           _Z28segmented_scan_phase3_kernelPfS_,(.L_x_19 - _Z28segmented_scan_phase3_kernelPfS_)
        .other          _Z28segmented_scan_phase3_kernelPfS_,@"STO_CUDA_ENTRY STV_DEFAULT"
_Z28segmented_scan_phase3_kernelPfS_:
.text._Z28segmented_scan_phase3_kernelPfS_:
[----:B------:R-:W-:Y:S01]  /*0000*/  LDC R1, c[0x0][0x37c] ;  /* 0x0000df00ff017b82 */ /* 0x000fe20000000800 */
[----:B------:R-:W0:Y:S07]  /*0010*/  S2R R9, SR_CTAID.X ;  /* 0x0000000000097919 */ /* 0x000e2e0000002500 */
[----:B------:R-:W0:Y:S01]  /*0020*/  LDC R0, c[0x0][0x360] ;  /* 0x0000d800ff007b82 */ /* 0x000e220000000800 */
[----:B------:R-:W1:Y:S01]  /*0030*/  LDCU.64 UR4, c[0x0][0x358] ;  /* 0x00006b00ff0477ac */ /* 0x000e620008000a00 */
[----:B------:R-:W2:Y:S06]  /*0040*/  S2R R7, SR_TID.X ;  /* 0x0000000000077919 */ /* 0x000eac0000002100 */
[----:B------:R-:W3:Y:S08]  /*0050*/  LDC.64 R2, c[0x0][0x388] ;  /* 0x0000e200ff027b82 */ /* 0x000ef00000000a00 */
[----:B------:R-:W4:Y:S01]  /*0060*/  LDC.64 R4, c[0x0][0x380] ;  /* 0x0000e000ff047b82 */ /* 0x000f220000000a00 */
[----:B0-----:R-:W-:-:S02]  /*0070*/  IMAD R0, R9, R0, R0 ;  /* 0x0000000009007224 */ /* 0x001fc400078e0200 */
[----:B---3--:R-:W-:-:S03]  /*0080*/  IMAD.WIDE.U32 R2, R9, 0x4, R2 ;  /* 0x0000000409027825 */ /* 0x008fc600078e0002 */
[----:B--2---:R-:W-:-:S03]  /*0090*/  IADD3 R7, PT, PT, R0, R7, RZ ;  /* 0x0000000700077210 */ /* 0x004fc60007ffe0ff */
[----:B-1----:R-:W2:Y:S02]  /*00a0*/  LDG.E R2, desc[UR4][R2.64] ;  /* 0x0000000402027981 */ /* 0x002ea4000c1e1900 */
[----:B----4-:R-:W-:-:S05]  /*00b0*/  IMAD.WIDE.U32 R4, R7, 0x4, R4 ;  /* 0x0000000407047825 */ /* 0x010fca00078e0004 */
[----:B------:R-:W2:Y:S02]  /*00c0*/  LDG.E R7, desc[UR4][R4.64] ;  /* 0x0000000404077981 */ /* 0x000ea4000c1e1900 */
[----:B--2---:R-:W-:-:S05]  /*00d0*/  FADD R7, R2, R7 ;  /* 0x0000000702077221 */ /* 0x004fca0000000000 */
[----:B------:R-:W-:Y:S01]  /*00e0*/  STG.E desc[UR4][R4.64], R7 ;  /* 0x0000000704007986 */ /* 0x000fe2000c101904 */
[----:B------:R-:W-:Y:S05]  /*00f0*/  EXIT ;  /* 0x000000000000794d */ /* 0x000fea0003800000 */
.L_x_0:
[----:B------:R-:W-:-:S00]  /*0100*/  BRA `(.L_x_0) ;  /* 0xfffffffc00fc7947 */ /* 0x000fc0000383ffff */
[----:B------:R-:W-:-:S00]  /*0110*/  NOP ;  /* 0x0000000000007918 */ /* 0x000fc00000000000 */
        /* <DEDUP_REMOVED lines=14> */
.L_x_19:


//--------------------- .text._Z28segmented_scan_phase1_kernelPfS_S_j --------------------------
	.section	.text._Z28segmented_scan_phase1_kernelPfS_S_j,"ax",@progbits
	.align	128
        .global         _Z28segmented_scan_phase1_kernelPfS_S_j
        .type           _Z28segmented_scan_phase1_kernelPfS_S_j,@function
        .size           _Z28segmented_scan_phase1_kernelPfS_S_j,(.L_x_20 - _Z28segmented_scan_phase1_kernelPfS_S_j)
        .other          _Z28segmented_scan_phase1_kernelPfS_S_j,@"STO_CUDA_ENTRY STV_DEFAULT"
_Z28segmented_scan_phase1_kernelPfS_S_j:
.text._Z28segmented_scan_phase1_kernelPfS_S_j:
[----:B------:R-:W-:Y:S01]  /*0000*/  LDC R1, c[0x0][0x37c] ;  /* 0x0000df00ff017b82 */ /* 0x000fe20000000800 */
[----:B------:R-:W0:Y:S01]  /*0010*/  S2R R9, SR_CTAID.X ;  /* 0x0000000000097919 */ /* 0x000e220000002500 */
[----:B------:R-:W0:Y:S01]  /*0020*/  LDCU UR8, c[0x0][0x360] ;  /* 0x00006c00ff0877ac */ /* 0x000e220008000800 */
[----:B------:R-:W0:Y:S01]  /*0030*/  S2R R4, SR_TID.X ;  /* 0x0000000000047919 */ /* 0x000e220000002100 */
[----:B------:R-:W1:Y:S01]  /*0040*/  LDCU UR4, c[0x0][0x398] ;  /* 0x00007300ff0477ac */ /* 0x000e620008000800 */
[----:B------:R-:W2:Y:S03]  /*0050*/  LDCU.64 UR6, c[0x0][0x358] ;  /* 0x00006b00ff0677ac */ /* 0x000ea60008000a00 */
[----:B------:R-:W3:Y:S01]  /*0060*/  S2UR UR5, SR_CgaCtaId ;  /* 0x00000000000579c3 */ /* 0x000ee20000008800 */
[----:B------:R-:W4:Y:S01]  /*0070*/  LDCU UR9, c[0x0][0x398] ;  /* 0x00007300ff0977ac */ /* 0x000f220008000800 */
[----:B0-----:R-:W-:-:S05]  /*0080*/  IMAD R5, R9, UR8, R4 ;  /* 0x0000000809057c24 */ /* 0x001fca000f8e0204 */
[----:B-1----:R-:W-:-:S13]  /*0090*/  ISETP.GE.U32.AND P1, PT, R5, UR4, PT ;  /* 0x0000000405007c0c */ /* 0x002fda000bf26070 */
[----:B------:R-:W0:Y:S02]  /*00a0*/  @!P1 LDC.64 R2, c[0x0][0x380] ;  /* 0x0000e000ff029b82 */ /* 0x000e240000000a00 */
[----:B0-----:R-:W-:-:S06]  /*00b0*/  @!P1 IMAD.WIDE.U32 R2, R5, 0x4, R2 ;  /* 0x0000000405029825 */ /* 0x001fcc00078e0002 */
[----:B--2---:R-:W2:Y:S01]  /*00c0*/  @!P1 LDG.E R3, desc[UR6][R2.64] ;  /* 0x0000000602039981 */ /* 0x004ea2000c1e1900 */
[----:B------:R-:W-:Y:S01]  /*00d0*/  UMOV UR4, 0x400 ;  /* 0x0000040000047882 */ /* 0x000fe20000000000 */
[----:B------:R-:W-:Y:S01]  /*00e0*/  UISETP.GE.U32.AND UP0, UPT, UR8, 0x2, UPT ;  /* 0x000000020800788c */ /* 0x000fe2000bf06070 */
[----:B----4-:R-:W-:Y:S01]  /*00f0*/  ISETP.GE.U32.AND P0, PT, R5, UR9, PT ;  /* 0x0000000905007c0c */ /* 0x010fe2000bf06070 */
[----:B---3--:R-:W-:-:S06]  /*0100*/  ULEA UR4, UR5, UR4, 0x18 ;  /* 0x0000000405047291 */ /* 0x008fcc000f8ec0ff */
[----:B------:R-:W-:-:S05]  /*0110*/  LEA R0, R4, UR4, 0x2 ;  /* 0x0000000404007c11 */ /* 0x000fca000f8e10ff */
[----:B--2---:R0:W-:Y:S04]  /*0120*/  @!P1 STS [R0], R3 ;  /* 0x0000000300009388 */ /* 0x0041e80000000800 */
[----:B------:R0:W-:Y:S01]  /*0130*/  @P1 STS [R0], RZ ;  /* 0x000000ff00001388 */ /* 0x0001e20000000800 */
[----:B------:R-:W-:Y:S05]  /*0140*/  BRA.U !UP0, `(.L_x_1) ;  /* 0x0000000108347547 */ /* 0x000fea000b800000 */
[----:B------:R-:W-:-:S05]  /*0150*/  UMOV UR5, 0x1 ;  /* 0x0000000100057882 */ /* 0x000fca0000000000 */
.L_x_2:
[----:B------:R-:W-:Y:S01]  /*0160*/  BAR.SYNC.DEFER_BLOCKING 0x0 ;  /* 0x0000000000007b1d */ /* 0x000fe20000010000 */
[----:B------:R-:W-:-:S13]  /*0170*/  ISETP.GE.U32.AND P1, PT, R4, UR5, PT ;  /* 0x0000000504007c0c */ /* 0x000fda000bf26070 */
[----:B------:R-:W-:Y:S01]  /*0180*/  @P1 VIADD R2, R4, -UR5 ;  /* 0x8000000504021c36 */ /* 0x000fe20008000000 */
[----:B------:R-:W-:-:S04]  /*0190*/  USHF.L.U32 UR5, UR5, 0x1, URZ ;  /* 0x0000000105057899 */ /* 0x000fc800080006ff */
[----:B0-----:R-:W-:Y:S01]  /*01a0*/  @P1 LEA R3, R2, UR4, 0x2 ;  /* 0x0000000402031c11 */ /* 0x001fe2000f8e10ff */
[----:B------:R-:W-:Y:S01]  /*01b0*/  UISETP.GE.U32.AND UP0, UPT, UR5, UR8, UPT ;  /* 0x000000080500728c */ /* 0x000fe2000bf06070 */
[----:B------:R-:W-:Y:S04]  /*01c0*/  @P1 LDS R2, [R0] ;  /* 0x0000000000021984 */ /* 0x000fe80000000800 */
[----:B------:R-:W0:Y:S02]  /*01d0*/  @P1 LDS R3, [R3] ;  /* 0x0000000003031984 */ /* 0x000e240000000800 */
[----:B01----:R-:W-:Y:S01]  /*01e0*/  @P1 FADD R7, R2, R3 ;  /* 0x0000000302071221 */ /* 0x003fe20000000000 */
[----:B------:R-:W-:Y:S06]  /*01f0*/  BAR.SYNC.DEFER_BLOCKING 0x0 ;  /* 0x0000000000007b1d */ /* 0x000fec0000010000 */
[----:B------:R1:W-:Y:S01]  /*0200*/  @P1 STS [R0], R7 ;  /* 0x0000000700001388 */ /* 0x0003e20000000800 */
[----:B------:R-:W-:Y:S05]  /*0210*/  BRA.U !UP0, `(.L_x_2) ;  /* 0xfffffffd08d07547 */ /* 0x000fea000b83ffff */
.L_x_1:
[----:B------:R-:W-:Y:S05]  /*0220*/  @P0 EXIT ;  /* 0x000000000000094d */ /* 0x000fea0003800000 */
[----:B-1----:R-:W1:Y:S01]  /*0230*/  LDS R7, [R0] ;  /* 0x0000000000077984 */ /* 0x002e620000000800 */
[----:B0-----:R-:W0:Y:S01]  /*0240*/  LDC.64 R2, c[0x0][0x388] ;  /* 0x0000e200ff027b82 */ /* 0x001e220000000a00 */
[----:B------:R-:W-:Y:S02]  /*0250*/  UIADD3 UR4, UPT, UPT, UR8, -0x1, URZ ;  /* 0xffffffff08047890 */ /* 0x000fe4000fffe0ff */
[----:B------:R-:W-:-:S04]  /*0260*/  UIADD3 UR5, UPT, UPT, UR9, -0x1, URZ ;  /* 0xffffffff09057890 */ /* 0x000fc8000fffe0ff */
[----:B------:R-:W-:Y:S02]  /*0270*/  ISETP.NE.AND P1, PT, R4, UR4, PT ;  /* 0x0000000404007c0c */ /* 0x000fe4000bf25270 */
[C---:B------:R-:W-:Y:S01]  /*0280*/  ISETP.NE.AND P0, PT, R5.reuse, UR5, PT ;  /* 0x0000000505007c0c */ /* 0x040fe2000bf05270 */
[----:B0-----:R-:W-:-:S05]  /*0290*/  IMAD.WIDE.U32 R2, R5, 0x4, R2 ;  /* 0x0000000405027825 */ /* 0x001fca00078e0002 */
[----:B-1----:R0:W-:Y:S07]  /*02a0*/  STG.E desc[UR6][R2.64], R7 ;  /* 0x0000000702007986 */ /* 0x0021ee000c101906 */
[----:B------:R-:W-:Y:S05]  /*02b0*/  @P0 EXIT P1 ;  /* 0x000000000000094d */ /* 0x000fea0000800000 */
[----:B0-----:R-:W0:Y:S02]  /*02c0*/  LDC.64 R2, c[0x0][0x390] ;  /* 0x0000e400ff027b82 */ /* 0x001e240000000a00 */
[----:B0-----:R-:W-:-:S05]  /*02d0*/  IMAD.WIDE.U32 R2, R9, 0x4, R2 ;  /* 0x0000000409027825 */ /* 0x001fca00078e0002 */
[----:B------:R-:W-:Y:S01]  /*02e0*/  STG.E desc[UR6][R2.64], R7 ;  /* 0x0000000702007986 */ /* 0x000fe2000c101906 */
[----:B------:R-:W-:Y:S05]  /*02f0*/  EXIT ;  /* 0x000000000000794d */ /* 0x000fea0003800000 */
.L_x_3:
        /* <DEDUP_REMOVED lines=16> */
.L_x_20:


//--------------------- .text._Z47Kogge_Stone_exclusive_scan_double_buffer_kernelPfS_j --------------------------
	.section	.text._Z47Kogge_Stone_exclusive_scan_double_buffer_kernelPfS_j,"ax",@progbits
	.align	128
        .global         _Z47Kogge_Stone_exclusive_scan_double_buffer_kernelPfS_j
        .type           _Z47Kogge_Stone_exclusive_scan_double_buffer_kernelPfS_j,@function
        .size           _Z47Kogge_Stone_exclusive_scan_double_buffer_kernelPfS_j,(.L_x_21 - _Z47Kogge_Stone_exclusive_scan_double_buffer_kernelPfS_j)
        .other          _Z47Kogge_Stone_exclusive_scan_double_buffer_kernelPfS_j,@"STO_CUDA_ENTRY STV_DEFAULT"
_Z47Kogge_Stone_exclusive_scan_double_buffer_kernelPfS_j:
.text._Z47Kogge_Stone_exclusive_scan_double_buffer_kernelPfS_j:
[----:B------:R-:W-:Y:S01]  /*0000*/  LDC R1, c[0x0][0x37c] ;  /* 0x0000df00ff017b82 */ /* 0x000fe20000000800 */
[----:B------:R-:W0:Y:S07]  /*0010*/  S2R R10, SR_TID.X ;  /* 0x00000000000a7919 */ /* 0x000e2e0000002100 */
[----:B------:R-:W0:Y:S01]  /*0020*/  S2UR UR4, SR_CTAID.X ;  /* 0x00000000000479c3 */ /* 0x000e220000002500 */
[----:B------:R-:W1:Y:S01]  /*0030*/  LDCU UR5, c[0x0][0x390] ;  /* 0x00007200ff0577ac */ /* 0x000e620008000800 */
[----:B------:R-:W2:Y:S06]  /*0040*/  LDCU.64 UR8, c[0x0][0x358] ;  /* 0x00006b00ff0877ac */ /* 0x000eac0008000a00 */
[----:B------:R-:W0:Y:S02]  /*0050*/  LDC R9, c[0x0][0x360] ;  /* 0x0000d800ff097b82 */ /* 0x000e240000000800 */
[----:B0-----:R-:W-:-:S05]  /*0060*/  IMAD R0, R9, UR4, R10 ;  /* 0x0000000409007c24 */ /* 0x001fca000f8e020a */
[----:B-1----:R-:W-:-:S04]  /*0070*/  ISETP.GE.U32.AND P0, PT, R0, UR5, PT ;  /* 0x0000000500007c0c */ /* 0x002fc8000bf06070 */
[----:B------:R-:W-:-:S13]  /*0080*/  ISETP.EQ.OR P0, PT, R10, RZ, P0 ;  /* 0x000000ff0a00720c */ /* 0x000fda0000702670 */
[----:B------:R-:W0:Y:S01]  /*0090*/  @!P0 LDC.64 R2, c[0x0][0x380] ;  /* 0x0000e000ff028b82 */ /* 0x000e220000000a00 */
[----:B------:R-:W-:-:S04]  /*00a0*/  @!P0 VIADD R5, R0, 0xffffffff ;  /* 0xffffffff00058836 */ /* 0x000fc80000000000 */
[----:B0-----:R-:W-:-:S06]  /*00b0*/  @!P0 IMAD.WIDE.U32 R2, R5, 0x4, R2 ;  /* 0x0000000405028825 */ /* 0x001fcc00078e0002 */
[----:B--2---:R-:W2:Y:S01]  /*00c0*/  @!P0 LDG.E R3, desc[UR8][R2.64] ;  /* 0x0000000802038981 */ /* 0x004ea2000c1e1900 */
[----:B------:R-:W0:Y:S01]  /*00d0*/  S2UR UR5, SR_CgaCtaId ;  /* 0x00000000000579c3 */ /* 0x000e220000008800 */
[----:B------:R-:W-:Y:S01]  /*00e0*/  UMOV UR4, 0x400 ;  /* 0x0000040000047882 */ /* 0x000fe20000000000 */
[----:B------:R-:W-:Y:S01]  /*00f0*/  BSSY.RECONVERGENT B0, `(.L_x_4) ;  /* 0x0000009000007945 */ /* 0x000fe20003800200 */
[----:B0-----:R-:W-:-:S06]  /*0100*/  ULEA UR6, UR5, UR4, 0x18 ;  /* 0x0000000405067291 */ /* 0x001fcc000f8ec0ff */
[----:B------:R-:W-:-:S05]  /*0110*/  LEA R4, R10, UR6, 0x2 ;  /* 0x000000060a047c11 */ /* 0x000fca000f8e10ff */
[----:B--2---:R0:W-:Y:S01]  /*0120*/  @!P0 STS [R4], R3 ;  /* 0x0000000304008388 */ /* 0x0041e20000000800 */
[----:B------:R-:W-:Y:S05]  /*0130*/  @!P0 BRA `(.L_x_5) ;  /* 0x0000000000108947 */ /* 0x000fea0003800000 */
[----:B------:R-:W-:Y:S01]  /*0140*/  ISETP.NE.AND P0, PT, R10, RZ, PT ;  /* 0x000000ff0a00720c */ /* 0x000fe20003f05270 */
[----:B------:R-:W-:-:S12]  /*0150*/  STS [R4], RZ ;  /* 0x000000ff04007388 */ /* 0x000fd80000000800 */
[----:B------:R-:W1:Y:S04]  /*0160*/  @!P0 LDS R2, [UR6] ;  /* 0x00000006ff028984 */ /* 0x000e680008000800 */
[----:B-1----:R1:W-:Y:S02]  /*0170*/  @!P0 STS [UR6+0x80], R2 ;  /* 0x00008002ff008988 */ /* 0x0023e40008000806 */
.L_x_5:
[----:B------:R-:W-:Y:S05]  /*0180*/  BSYNC.RECONVERGENT B0 ;  /* 0x0000000000007941 */ /* 0x000fea0003800200 */
.L_x_4:
[----:B------:R-:W-:Y:S01]  /*0190*/  ISETP.GE.U32.AND P1, PT, R9, 0x2, PT ;  /* 0x000000020900780c */ /* 0x000fe20003f26070 */
[----:B------:R-:W-:Y:S01]  /*01a0*/  UIADD3 UR4, UPT, UPT, UR4, 0x80, URZ ;  /* 0x0000008004047890 */ /* 0x000fe2000fffe0ff */
[----:B------:R-:W-:-:S03]  /*01b0*/  PLOP3.LUT P0, PT, PT, PT, PT, 0x80, 0x8 ;  /* 0x000000000008781c */ /* 0x000fc60003f0f070 */
[----:B------:R-:W-:-:S06]  /*01c0*/  ULEA UR4, UR5, UR4, 0x18 ;  /* 0x0000000405047291 */ /* 0x000fcc000f8ec0ff */
[----:B------:R-:W-:Y:S02]  /*01d0*/  LEA R5, R10, UR4, 0x2 ;  /* 0x000000040a057c11 */ /* 0x000fe4000f8e10ff */
[----:B------:R-:W-:Y:S05]  /*01e0*/  @!P1 BRA `(.L_x_6) ;  /* 0x0000000000689947 */ /* 0x000fea0003800000 */
[----:B-1----:R-:W-:Y:S01]  /*01f0*/  IMAD.MOV.U32 R2, RZ, RZ, RZ ;  /* 0x000000ffff027224 */ /* 0x002fe200078e00ff */
[----:B------:R-:W-:-:S06]  /*0200*/  UMOV UR5, 0x1 ;  /* 0x0000000100057882 */ /* 0x000fcc0000000000 */
.L_x_9:
[----:B------:R-:W-:Y:S01]  /*0210*/  BAR.SYNC.DEFER_BLOCKING 0x0 ;  /* 0x0000000000007b1d */ /* 0x000fe20000010000 */
[----:B------:R-:W-:-:S05]  /*0220*/  ISETP.GE.U32.AND P0, PT, R10, UR5, PT ;  /* 0x000000050a007c0c */ /* 0x000fca000bf06070 */
[----:B------:R-:W-:Y:S08]  /*0230*/  BSSY.RECONVERGENT B0, `(.L_x_7) ;  /* 0x0000010000007945 */ /* 0x000ff00003800200 */
[----:B-1----:R-:W-:Y:S05]  /*0240*/  @!P0 BRA `(.L_x_8) ;  /* 0x0000000000388947 */ /* 0x002fea0003800000 */
[----:B0-----:R-:W-:Y:S01]  /*0250*/  LOP3.LUT R3, R2, 0x1, RZ, 0xc0, !PT ;  /* 0x0000000102037812 */ /* 0x001fe200078ec0ff */
[----:B------:R-:W-:Y:S02]  /*0260*/  VIADD R6, R10, -UR5 ;  /* 0x800000050a067c36 */ /* 0x000fe40008000000 */
[----:B------:R-:W-:Y:S01]  /*0270*/  VIADD R2, R2, 0x1 ;  /* 0x0000000102027836 */ /* 0x000fe20000000000 */
[----:B------:R-:W-:-:S13]  /*0280*/  ISETP.NE.U32.AND P0, PT, R3, 0x1, PT ;  /* 0x000000010300780c */ /* 0x000fda0003f05070 */
[C---:B------:R-:W-:Y:S01]  /*0290*/  @P0 LEA R7, R6.reuse, UR6, 0x2 ;  /* 0x0000000606070c11 */ /* 0x040fe2000f8e10ff */
[----:B------:R-:W-:Y:S01]  /*02a0*/  @P0 LDS R3, [R4] ;  /* 0x0000000004030984 */ /* 0x000fe20000000800 */
[----:B------:R-:W-:-:S03]  /*02b0*/  @!P0 LEA R6, R6, UR4, 0x2 ;  /* 0x0000000406068c11 */ /* 0x000fc6000f8e10ff */
[----:B------:R-:W0:Y:S02]  /*02c0*/  @P0 LDS R8, [R7] ;  /* 0x0000000007080984 */ /* 0x000e240000000800 */
[----:B0-----:R-:W-:-:S05]  /*02d0*/  @P0 FADD R8, R3, R8 ;  /* 0x0000000803080221 */ /* 0x001fca0000000000 */
[----:B------:R-:W-:Y:S04]  /*02e0*/  @P0 STS [R5], R8 ;  /* 0x0000000805000388 */ /* 0x000fe80000000800 */
[----:B------:R-:W-:Y:S04]  /*02f0*/  @!P0 LDS R6, [R6] ;  /* 0x0000000006068984 */ /* 0x000fe80000000800 */
[----:B------:R-:W0:Y:S02]  /*0300*/  @!P0 LDS R3, [R5] ;  /* 0x0000000005038984 */ /* 0x000e240000000800 */
[----:B0-----:R-:W-:-:S05]  /*0310*/  @!P0 FADD R3, R6, R3 ;  /* 0x0000000306038221 */ /* 0x001fca0000000000 */
[----:B------:R1:W-:Y:S02]  /*0320*/  @!P0 STS [R4], R3 ;  /* 0x0000000304008388 */ /* 0x0003e40000000800 */
.L_x_8:
[----:B------:R-:W-:Y:S05]  /*0330*/  BSYNC.RECONVERGENT B0 ;  /* 0x0000000000007941 */ /* 0x000fea0003800200 */
.L_x_7:
[----:B------:R-:W-:-:S06]  /*0340*/  USHF.L.U32 UR5, UR5, 0x1, URZ ;  /* 0x0000000105057899 */ /* 0x000fcc00080006ff */
[----:B------:R-:W-:-:S13]  /*0350*/  ISETP.LE.U32.AND P0, PT, R9, UR5, PT ;  /* 0x0000000509007c0c */ /* 0x000fda000bf03070 */
[----:B------:R-:W-:Y:S05]  /*0360*/  @!P0 BRA `(.L_x_9) ;  /* 0xfffffffc00a88947 */ /* 0x000fea000383ffff */
[----:B------:R-:W-:-:S04]  /*0370*/  LOP3.LUT R2, R2, 0x1, RZ, 0xc0, !PT ;  /* 0x0000000102027812 */ /* 0x000fc800078ec0ff */
[----:B------:R-:W-:-:S13]  /*0380*/  ISETP.NE.U32.AND P0, PT, R2, 0x1, PT ;  /* 0x000000010200780c */ /* 0x000fda0003f05070 */
.L_x_6:
[----:B------:R-:W2:Y:S02]  /*0390*/  LDCU UR5, c[0x0][0x390] ;  /* 0x00007200ff0577ac */ /* 0x000ea40008000800 */
[----:B--2---:R-:W-:-:S13]  /*03a0*/  ISETP.GE.U32.AND P1, PT, R0, UR5, PT ;  /* 0x0000000500007c0c */ /* 0x004fda000bf26070 */
[----:B------:R-:W-:Y:S05]  /*03b0*/  @P1 EXIT ;  /* 0x000000000000194d */ /* 0x000fea0003800000 */
[----:B------:R-:W2:Y:S01]  /*03c0*/  @P0 LDS R7, [R4] ;  /* 0x0000000004070984 */ /* 0x000ea20000000800 */
[----:B01----:R-:W0:Y:S02]  /*03d0*/  @P0 LDC.64 R2, c[0x0][0x388] ;  /* 0x0000e200ff020b82 */ /* 0x003e240000000a00 */
[----:B0-----:R-:W-:-:S05]  /*03e0*/  @P0 IMAD.WIDE.U32 R2, R0, 0x4, R2 ;  /* 0x0000000400020825 */ /* 0x001fca00078e0002 */
[----:B--2---:R0:W-:Y:S01]  /*03f0*/  @P0 STG.E desc[UR8][R2.64], R7 ;  /* 0x0000000702000986 */ /* 0x0041e2000c101908 */
[----:B------:R-:W-:Y:S05]  /*0400*/  @P0 EXIT ;  /* 0x000000000000094d */ /* 0x000fea0003800000 */
[----:B------:R-:W1:Y:S01]  /*0410*/  LDS R5, [R5] ;  /* 0x0000000005057984 */ /* 0x000e620000000800 */
[----:B0-----:R-:W0:Y:S02]  /*0420*/  LDC.64 R2, c[0x0][0x388] ;  /* 0x0000e200ff027b82 */ /* 0x001e240000000a00 */
[----:B0-----:R-:W-:-:S05]  /*0430*/  IMAD.WIDE.U32 R2, R0, 0x4, R2 ;  /* 0x0000000400027825 */ /* 0x001fca00078e0002 */
[----:B-1----:R-:W-:Y:S01]  /*0440*/  STG.E desc[UR8][R2.64], R5 ;  /* 0x0000000502007986 */ /* 0x002fe2000c101908 */
[----:B------:R-:W-:Y:S05]  /*0450*/  EXIT ;  /* 0x000000000000794d */ /* 0x000fea0003800000 */
.L_x_10:
        /* <DEDUP_REMOVED lines=10> */
.L_x_21:


//--------------------- .text._Z37Kogge_Stone_scan_double_buffer_kernelPfS_j --------------------------
	.section	.text._Z37Kogge_Stone_scan_double_buffer_kernelPfS_j,"ax",@progbits
	.align	128
        .global         _Z37Kogge_Stone_scan_double_buffer_kernelPfS_j
        .type           _Z37Kogge_Stone_scan_double_buffer_kernelPfS_j,@function
        .size           _Z37Kogge_Stone_scan_double_buffer_kernelPfS_j,(.L_x_22 - _Z37Kogge_Stone_scan_double_buffer_kernelPfS_j)
        .other          _Z37Kogge_Stone_scan_double_buffer_kernelPfS_j,@"STO_CUDA_ENTRY STV_DEFAULT"
_Z37Kogge_Stone_scan_double_buffer_kernelPfS_j:
.text._Z37Kogge_Stone_scan_double_buffer_kernelPfS_j:
[----:B------:R-:W-:Y:S01]  /*0000*/  LDC R1, c[0x0][0x37c] ;  /* 0x0000df00ff017b82 */ /* 0x000fe20000000800 */
[----:B------:R-:W0:Y:S07]  /*0010*/  S2R R11, SR_TID.X ;  /* 0x00000000000b7919 */ /* 0x000e2e0000002100 */
[----:B------:R-:W0:Y:S01]  /*0020*/  S2UR UR4, SR_CTAID.X ;  /* 0x00000000000479c3 */ /* 0x000e220000002500 */
[----:B------:R-:W1:Y:S01]  /*0030*/  LDCU UR5, c[0x0][0x390] ;  /* 0x00007200ff0577ac */ /* 0x000e620008000800 */
[----:B------:R-:W2:Y:S06]  /*0040*/  LDCU.64 UR8, c[0x0][0x358] ;  /* 0x00006b00ff0877ac */ /* 0x000eac0008000a00 */
[----:B------:R-:W0:Y:S02]  /*0050*/  LDC R10, c[0x0][0x360] ;  /* 0x0000d800ff0a7b82 */ /* 0x000e240000000800 */
[----:B0-----:R-:W-:-:S05]  /*0060*/  IMAD R0, R10, UR4, R11 ;  /* 0x000000040a007c24 */ /* 0x001fca000f8e020b */
[----:B-1----:R-:W-:-:S13]  /*0070*/  ISETP.GE.U32.AND P0, PT, R0, UR5, PT ;  /* 0x0000000500007c0c */ /* 0x002fda000bf06070 */
[----:B------:R-:W0:Y:S02]  /*0080*/  @!P0 LDC.64 R2, c[0x0][0x380] ;  /* 0x0000e000ff028b82 */ /* 0x000e240000000a00 */
[----:B0-----:R-:W-:-:S06]  /*0090*/  @!P0 IMAD.WIDE.U32 R2, R0, 0x4, R2 ;  /* 0x0000000400028825 */ /* 0x001fcc00078e0002 */
[----:B--2---:R-:W2:Y:S01]  /*00a0*/  @!P0 LDG.E R3, desc[UR8][R2.64] ;  /* 0x0000000802038981 */ /* 0x004ea2000c1e1900 */
[----:B------:R-:W0:Y:S01]  /*00b0*/  S2UR UR5, SR_CgaCtaId ;  /* 0x00000000000579c3 */ /* 0x000e220000008800 */
[----:B------:R-:W-:Y:S01]  /*00c0*/  UMOV UR4, 0x400 ;  /* 0x0000040000047882 */ /* 0x000fe20000000000 */
[----:B------:R-:W-:Y:S01]  /*00d0*/  ISETP.NE.AND P1, PT, R11, RZ, PT ;  /* 0x000000ff0b00720c */ /* 0x000fe20003f25270 */
[----:B0-----:R-:W-:Y:S02]  /*00e0*/  ULEA UR6, UR5, UR4, 0x18 ;  /* 0x0000000405067291 */ /* 0x001fe4000f8ec0ff */
[----:B------:R-:W-:-:S04]  /*00f0*/  UIADD3 UR4, UPT, UPT, UR4, 0x80, URZ ;  /* 0x0000008004047890 */ /* 0x000fc8000fffe0ff */
[----:B------:R-:W-:Y:S01]  /*0100*/  LEA R4, R11, UR6, 0x2 ;  /* 0x000000060b047c11 */ /* 0x000fe2000f8e10ff */
[----:B------:R-:W-:-:S06]  /*0110*/  ULEA UR4, UR5, UR4, 0x18 ;  /* 0x0000000405047291 */ /* 0x000fcc000f8ec0ff */
[----:B------:R-:W-:Y:S01]  /*0120*/  LEA R6, R11, UR4, 0x2 ;  /* 0x000000040b067c11 */ /* 0x000fe2000f8e10ff */
[----:B--2---:R-:W-:Y:S04]  /*0130*/  @!P0 STS [R4], R3 ;  /* 0x0000000304008388 */ /* 0x004fe80000000800 */
[----:B------:R-:W-:Y:S01]  /*0140*/  @P0 STS [R4], RZ ;  /* 0x000000ff04000388 */ /* 0x000fe20000000800 */
[----:B------:R-:W-:-:S03]  /*0150*/  PLOP3.LUT P0, PT, PT, PT, PT, 0x80, 0x8 ;  /* 0x000000000008781c */ /* 0x000fc60003f0f070 */
[----:B------:R-:W0:Y:S04]  /*0160*/  @!P1 LDS R5, [UR6] ;  /* 0x00000006ff059984 */ /* 0x000e280008000800 */
[----:B0-----:R0:W-:Y:S01]  /*0170*/  @!P1 STS [UR6+0x80], R5 ;  /* 0x00008005ff009988 */ /* 0x0011e20008000806 */
[----:B------:R-:W-:-:S13]  /*0180*/  ISETP.GE.U32.AND P1, PT, R10, 0x2, PT ;  /* 0x000000020a00780c */ /* 0x000fda0003f26070 */
[----:B0-----:R-:W-:Y:S05]  /*0190*/  @!P1 BRA `(.L_x_11) ;  /* 0x0000000000689947 */ /* 0x001fea0003800000 */
[----:B------:R-:W-:Y:S01]  /*01a0*/  IMAD.MOV.U32 R2, RZ, RZ, RZ ;  /* 0x000000ffff027224 */ /* 0x000fe200078e00ff */
[----:B------:R-:W-:-:S06]  /*01b0*/  UMOV UR5, 0x1 ;  /* 0x0000000100057882 */ /* 0x000fcc0000000000 */
.L_x_14:
[----:B------:R-:W-:Y:S01]  /*01c0*/  BAR.SYNC.DEFER_BLOCKING 0x0 ;  /* 0x0000000000007b1d */ /* 0x000fe20000010000 */
[----:B------:R-:W-:-:S05]  /*01d0*/  ISETP.GE.U32.AND P0, PT, R11, UR5, PT ;  /* 0x000000050b007c0c */ /* 0x000fca000bf06070 */
[----:B------:R-:W-:Y:S08]  /*01e0*/  BSSY.RECONVERGENT B0, `(.L_x_12) ;  /* 0x0000010000007945 */ /* 0x000ff00003800200 */
[----:B0-----:R-:W-:Y:S05]  /*01f0*/  @!P0 BRA `(.L_x_13) ;  /* 0x0000000000388947 */ /* 0x001fea0003800000 */
[C---:B------:R-:W-:Y:S01]  /*0200*/  LOP3.LUT R3, R2.reuse, 0x1, RZ, 0xc0, !PT ;  /* 0x0000000102037812 */ /* 0x040fe200078ec0ff */
        /* <DEDUP_REMOVED lines=13> */
.L_x_13:
[----:B------:R-:W-:Y:S05]  /*02e0*/  BSYNC.RECONVERGENT B0 ;  /* 0x0000000000007941 */ /* 0x000fea0003800200 */
.L_x_12:
[----:B------:R-:W-:-:S06]  /*02f0*/  USHF.L.U32 UR5, UR5, 0x1, URZ ;  /* 0x0000000105057899 */ /* 0x000fcc00080006ff */
[----:B------:R-:W-:-:S13]  /*0300*/  ISETP.LE.U32.AND P0, PT, R10, UR5, PT ;  /* 0x000000050a007c0c */ /* 0x000fda000bf03070 */
[----:B------:R-:W-:Y:S05]  /*0310*/  @!P0 BRA `(.L_x_14) ;  /* 0xfffffffc00a88947 */ /* 0x000fea000383ffff */
[----:B------:R-:W-:-:S04]  /*0320*/  LOP3.LUT R2, R2, 0x1, RZ, 0xc0, !PT ;  /* 0x0000000102027812 */ /* 0x000fc800078ec0ff */
[----:B------:R-:W-:-:S13]  /*0330*/  ISETP.NE.U32.AND P0, PT, R2, 0x1, PT ;  /* 0x000000010200780c */ /* 0x000fda0003f05070 */
.L_x_11:
[----:B------:R-:W1:Y:S02]  /*0340*/  LDCU UR5, c[0x0][0x390] ;  /* 0x00007200ff0577ac */ /* 0x000e640008000800 */
[----:B-1----:R-:W-:-:S13]  /*0350*/  ISETP.GE.U32.AND P1, PT, R0, UR5, PT ;  /* 0x0000000500007c0c */ /* 0x002fda000bf26070 */
[----:B------:R-:W-:Y:S05]  /*0360*/  @P1 EXIT ;  /* 0x000000000000194d */ /* 0x000fea0003800000 */
[----:B------:R-:W1:Y:S01]  /*0370*/  @P0 LDS R5, [R4] ;  /* 0x0000000004050984 */ /* 0x000e620000000800 */
[----:B------:R-:W2:Y:S02]  /*0380*/  @P0 LDC.64 R2, c[0x0][0x388] ;  /* 0x0000e200ff020b82 */ /* 0x000ea40000000a00 */
[----:B--2---:R-:W-:-:S05]  /*0390*/  @P0 IMAD.WIDE.U32 R2, R0, 0x4, R2 ;  /* 0x0000000400020825 */ /* 0x004fca00078e0002 */
[----:B-1----:R1:W-:Y:S01]  /*03a0*/  @P0 STG.E desc[UR8][R2.64], R5 ;  /* 0x0000000502000986 */ /* 0x0023e2000c101908 */
[----:B------:R-:W-:Y:S05]  /*03b0*/  @P0 EXIT ;  /* 0x000000000000094d */ /* 0x000fea0003800000 */
[----:B-1----:R-:W1:Y:S01]  /*03c0*/  LDS R5, [R6] ;  /* 0x0000000006057984 */ /* 0x002e620000000800 */
[----:B------:R-:W2:Y:S02]  /*03d0*/  LDC.64 R2, c[0x0][0x388] ;  /* 0x0000e200ff027b82 */ /* 0x000ea40000000a00 */
[----:B--2---:R-:W-:-:S05]  /*03e0*/  IMAD.WIDE.U32 R2, R0, 0x4, R2 ;  /* 0x0000000400027825 */ /* 0x004fca00078e0002 */
[----:B-1----:R-:W-:Y:S01]  /*03f0*/  STG.E desc[UR8][R2.64], R5 ;  /* 0x0000000502007986 */ /* 0x002fe2000c101908 */
[----:B------:R-:W-:Y:S05]  /*0400*/  EXIT ;  /* 0x000000000000794d */ /* 0x000fea0003800000 */
.L_x_15:
        /* <DEDUP_REMOVED lines=15> */
.L_x_22:


//--------------------- .text._Z23Kogge_Stone_scan_kernelPfS_j --------------------------
	.section	.text._Z23Kogge_Stone_scan_kernelPfS_j,"ax",@progbits
	.align	128
        .global         _Z23Kogge_Stone_scan_kernelPfS_j
        .type           _Z23Kogge_Stone_scan_kernelPfS_j,@function
        .size           _Z23Kogge_Stone_scan_kernelPfS_j,(.L_x_23 - _Z23Kogge_Stone_scan_kernelPfS_j)
        .other          _Z23Kogge_Stone_scan_kernelPfS_j,@"STO_CUDA_ENTRY STV_DEFAULT"
_Z23Kogge_Stone_scan_kernelPfS_j:
.text._Z23Kogge_Stone_scan_kernelPfS_j:
        /* <DEDUP_REMOVED lines=13> */
[----:B------:R-:W-:Y:S01]  /*00d0*/  ISETP.GE.U32.AND P1, PT, R4, 0x2, PT ;  /* 0x000000020400780c */ /* 0x000fe20003f26070 */
[----:B0-----:R-:W-:-:S06]  /*00e0*/  ULEA UR4, UR5, UR4, 0x18 ;  /* 0x0000000405047291 */ /* 0x001fcc000f8ec0ff */
[----:B------:R-:W-:-:S05]  /*00f0*/  LEA R0, R9, UR4, 0x2 ;  /* 0x0000000409007c11 */ /* 0x000fca000f8e10ff */
[----:B--2---:R0:W-:Y:S04]  /*0100*/  @!P0 STS [R0], R3 ;  /* 0x0000000300008388 */ /* 0x0041e80000000800 */
[----:B------:R0:W-:Y:S01]  /*0110*/  @P0 STS [R0], RZ ;  /* 0x000000ff00000388 */ /* 0x0001e20000000800 */
[----:B------:R-:W-:Y:S05]  /*0120*/  @!P1 BRA `(.L_x_16) ;  /* 0x0000000000349947 */ /* 0x000fea0003800000 */
[----:B------:R-:W-:-:S05]  /*0130*/  UMOV UR5, 0x1 ;  /* 0x0000000100057882 */ /* 0x000fca0000000000 */
.L_x_17:
[----:B------:R-:W-:Y:S01]  /*0140*/  BAR.SYNC.DEFER_BLOCKING 0x0 ;  /* 0x0000000000007b1d */ /* 0x000fe20000010000 */
[----:B------:R-:W-:-:S13]  /*0150*/  ISETP.GE.U32.AND P0, PT, R9, UR5, PT ;  /* 0x0000000509007c0c */ /* 0x000fda000bf06070 */
[----:B------:R-:W-:Y:S01]  /*0160*/  @P0 VIADD R2, R9, -UR5 ;  /* 0x8000000509020c36 */ /* 0x000fe20008000000 */
[----:B------:R-:W-:-:S04]  /*0170*/  USHF.L.U32 UR5, UR5, 0x1, URZ ;  /* 0x0000000105057899 */ /* 0x000fc800080006ff */
[----:B0-----:R-:W-:Y:S02]  /*0180*/  @P0 LEA R3, R2, UR4, 0x2 ;  /* 0x0000000402030c11 */ /* 0x001fe4000f8e10ff */
[----:B------:R-:W-:Y:S04]  /*0190*/  @P0 LDS R2, [R0] ;  /* 0x0000000000020984 */ /* 0x000fe80000000800 */
[----:B------:R-:W0:Y:S02]  /*01a0*/  @P0 LDS R3, [R3] ;  /* 0x0000000003030984 */ /* 0x000e240000000800 */
[----:B0-----:R-:W-:Y:S01]  /*01b0*/  @P0 FADD R7, R2, R3 ;  /* 0x0000000302070221 */ /* 0x001fe20000000000 */
[----:B------:R-:W-:Y:S06]  /*01c0*/  BAR.SYNC.DEFER_BLOCKING 0x0 ;  /* 0x0000000000007b1d */ /* 0x000fec0000010000 */
[----:B------:R1:W-:Y:S01]  /*01d0*/  @P0 STS [R0], R7 ;  /* 0x0000000700000388 */ /* 0x0003e20000000800 */
[----:B------:R-:W-:-:S13]  /*01e0*/  ISETP.LE.U32.AND P0, PT, R4, UR5, PT ;  /* 0x0000000504007c0c */ /* 0x000fda000bf03070 */
[----:B-1----:R-:W-:Y:S05]  /*01f0*/  @!P0 BRA `(.L_x_17) ;  /* 0xfffffffc00d08947 */ /* 0x002fea000383ffff */
.L_x_16:
[----:B------:R-:W1:Y:S02]  /*0200*/  LDCU UR4, c[0x0][0x390] ;  /* 0x00007200ff0477ac */ /* 0x000e640008000800 */
[----:B-1----:R-:W-:-:S13]  /*0210*/  ISETP.GE.U32.AND P0, PT, R5, UR4, PT ;  /* 0x0000000405007c0c */ /* 0x002fda000bf06070 */
[----:B------:R-:W-:Y:S05]  /*0220*/  @P0 EXIT ;  /* 0x000000000000094d */ /* 0x000fea0003800000 */
[----:B------:R-:W1:Y:S01]  /*0230*/  LDS R7, [R0] ;  /* 0x0000000000077984 */ /* 0x000e620000000800 */
[----:B0-----:R-:W0:Y:S02]  /*0240*/  LDC.64 R2, c[0x0][0x388] ;  /* 0x0000e200ff027b82 */ /* 0x001e240000000a00 */
[----:B0-----:R-:W-:-:S05]  /*0250*/  IMAD.WIDE.U32 R2, R5, 0x4, R2 ;  /* 0x0000000405027825 */ /* 0x001fca00078e0002 */
[----:B-1----:R-:W-:Y:S01]  /*0260*/  STG.E desc[UR6][R2.64], R7 ;  /* 0x0000000702007986 */ /* 0x002fe2000c101906 */
[----:B------:R-:W-:Y:S05]  /*0270*/  EXIT ;  /* 0x000000000000794d */ /* 0x000fea0003800000 */
.L_x_18:
        /* <DEDUP_REMOVED lines=16> */
.L_x_23:


//--------------------- .nv.shared.reserved.0     --------------------------
	.section	.nv.shared.reserved.0,"aw",@nobits
	.weak		__nv_reservedSMEM_offset_0_alias
	.size		__nv_reservedSMEM_offset_0_alias, 0, 64
	.other		__nv_reservedSMEM_offset_0_alias,@"STO_CUDA_RESERVED_SHARED STV_DEFAULT"
__nv_reservedSMEM_offset_0_alias:
	.zero		0
	.zero		64


//--------------------- .nv.shared._Z28segmented_scan_phase1_kernelPfS_S_j --------------------------
	.section	.nv.shared._Z28segmented_scan_phase1_kernelPfS_S_j,"aw",@nobits
	.sectionflags	@""
	.align	4
.nv.shared._Z28segmented_scan_phase1_kernelPfS_S_j:
	.zero		1152


//--------------------- .nv.shared._Z47Kogge_Stone_exclusive_scan_double_buffer_kernelPfS_j --------------------------
	.section	.nv.shared._Z47Kogge_Stone_exclusive_scan_double_buffer_kernelPfS_j,"aw",@nobits
	.sectionflags	@""
	.align	4
.nv.shared._Z47Kogge_Stone_exclusive_scan_double_buffer_kernelPfS_j:
	.zero		1280


//--------------------- .nv.shared._Z37Kogge_Stone_scan_double_buffer_kernelPfS_j --------------------------
	.section	.nv.shared._Z37Kogge_Stone_scan_double_buffer_kernelPfS_j,"aw",@nobits
	.sectionflags	@""
	.align	4
.nv.shared._Z37Kogge_Stone_scan_double_buffer_kernelPfS_j:
	.zero		1280


//--------------------- .nv.shared._Z23Kogge_Stone_scan_kernelPfS_j --------------------------
	.section	.nv.shared._Z23Kogge_Stone_scan_kernelPfS_j,"aw",@nobits
	.sectionflags	@""
	.align	4
.nv.shared._Z23Kogge_Stone_scan_kernelPfS_j:
	.zero		1152


//--------------------- .nv.constant0._Z28segmented_scan_phase3_kernelPfS_ --------------------------
	.section	.nv.constant0._Z28segmented_scan_phase3_kernelPfS_,"a",@progbits
	.sectionflags	@""
	.align	4
.nv.constant0._Z28segmented_scan_phase3_kernelPfS_:
	.zero		912


//--------------------- .nv.constant0._Z28segmented_scan_phase1_kernelPfS_S_j --------------------------
	.section	.nv.constant0._Z28segmented_scan_phase1_kernelPfS_S_j,"a",@progbits
	.sectionflags	@""
	.align	4
.nv.constant0._Z28segmented_scan_phase1_kernelPfS_S_j:
	.zero		924


//--------------------- .nv.constant0._Z47Kogge_Stone_exclusive_scan_double_buffer_kernelPfS_j --------------------------
	.section	.nv.constant0._Z47Kogge_Stone_exclusive_scan_double_buffer_kernelPfS_j,"a",@progbits
	.sectionflags	@""
	.align	4
.nv.constant0._Z47Kogge_Stone_exclusive_scan_double_buffer_kernelPfS_j:
	.zero		916


//--------------------- .nv.constant0._Z37Kogge_Stone_scan_double_buffer_kernelPfS_j --------------------------
	.section	.nv.constant0._Z37Kogge_Stone_scan_double_buffer_kernelPfS_j,"a",@progbits
	.sectionflags	@""
	.align	4
.nv.constant0._Z37Kogge_Stone_scan_double_buffer_kernelPfS_j:
	.zero		916


//--------------------- .nv.constant0._Z23Kogge_Stone_scan_kernelPfS_j --------------------------
	.section	.nv.constant0._Z23Kogge_Stone_scan_kernelPfS_j,"a",@progbits
	.sectionflags	@""
	.align	4
.nv.constant0._Z23Kogge_Stone_scan_kernelPfS_j:
	.zero		916


//--------------------- SYMBOLS --------------------------

	.type		.nv.reservedSmem.offset0,@object
	.size		.nv.reservedSmem.offset0,0x4
	.type		.nv.reservedSmem.cap,@object
	.size		.nv.reservedSmem.cap,0x4
